	.headerflags	@"EF_CUDA_TEXMODE_UNIFIED EF_CUDA_64BIT_ADDRESS EF_CUDA_ACCELERATORS EF_CUDA_SM90 EF_CUDA_VIRTUAL_SM(EF_CUDA_SM90)"
	.elftype	@"ET_EXEC"


//--------------------- .nv.info                  --------------------------
	.section	.nv.info,"",@"SHT_CUDA_INFO"
	.align	4


	//----- nvinfo : EIATTR_REGCOUNT
	.align		4
        /*0000*/ 	.byte	0x04, 0x2f
        /*0002*/ 	.short	(.L_3 - .L_2)
	.align		4
.L_2:
        /*0004*/ 	.word	index@(triton_poi_fused__native_batch_norm_legit_no_training_convolution_9)
        /*0008*/ 	.word	0x00000017


	//----- nvinfo : EIATTR_MIN_STACK_SIZE
	.align		4
.L_3:
        /*000c*/ 	.byte	0x04, 0x12
        /*000e*/ 	.short	(.L_5 - .L_4)
	.align		4
.L_4:
        /*0010*/ 	.word	index@(triton_poi_fused__native_batch_norm_legit_no_training_convolution_9)
        /*0014*/ 	.word	0x00000000


	//----- nvinfo : EIATTR_FRAME_SIZE
	.align		4
.L_5:
        /*0018*/ 	.byte	0x04, 0x11
        /*001a*/ 	.short	(.L_7 - .L_6)
	.align		4
.L_6:
        /*001c*/ 	.word	index@(triton_poi_fused__native_batch_norm_legit_no_training_convolution_9)
        /*0020*/ 	.word	0x00000000


	//----- nvinfo : EIATTR_MIN_STACK_SIZE
	.align		4
.L_7:
        /*0024*/ 	.byte	0x04, 0x12
        /*0026*/ 	.short	(.L_9 - .L_8)
	.align		4
.L_8:
        /*0028*/ 	.word	index@(triton_poi_fused__native_batch_norm_legit_no_training_convolution_9)
        /*002c*/ 	.word	0x00000000
.L_9:


//--------------------- .nv.info.triton_poi_fused__native_batch_norm_legit_no_training_convolution_9 --------------------------
	.section	.nv.info.triton_poi_fused__native_batch_norm_legit_no_training_convolution_9,"",@"SHT_CUDA_INFO"
	.sectionflags	@""
	.align	4


	//----- nvinfo : EIATTR_CUDA_API_VERSION
	.align		4
        /*0000*/ 	.byte	0x04, 0x37
        /*0002*/ 	.short	(.L_11 - .L_10)
.L_10:
        /*0004*/ 	.word	0x0000007c


	//----- nvinfo : EIATTR_KPARAM_INFO
	.align		4
.L_11:
        /*0008*/ 	.byte	0x04, 0x17
        /*000a*/ 	.short	(.L_13 - .L_12)
.L_12:
        /*000c*/ 	.word	0x00000000
        /*0010*/ 	.short	0x0007
        /*0012*/ 	.short	0x0038
        /*0014*/ 	.byte	0x00, 0xf0, 0x11, 0x00


	//----- nvinfo : EIATTR_KPARAM_INFO
	.align		4
.L_13:
        /*0018*/ 	.byte	0x04, 0x17
        /*001a*/ 	.short	(.L_15 - .L_14)
.L_14:
        /*001c*/ 	.word	0x00000000
        /*0020*/ 	.short	0x0006
        /*0022*/ 	.short	0x0030
        /*0024*/ 	.byte	0x00, 0xf4, 0x21, 0x00


	//----- nvinfo : EIATTR_KPARAM_INFO
	.align		4
.L_15:
        /*0028*/ 	.byte	0x04, 0x17
        /*002a*/ 	.short	(.L_17 - .L_16)
.L_16:
        /*002c*/ 	.word	0x00000000
        /*0030*/ 	.short	0x0005
        /*0032*/ 	.short	0x0028
        /*0034*/ 	.byte	0x00, 0xf4, 0x21, 0x00


	//----- nvinfo : EIATTR_KPARAM_INFO
	.align		4
.L_17:
        /*0038*/ 	.byte	0x04, 0x17
        /*003a*/ 	.short	(.L_19 - .L_18)
.L_18:
        /*003c*/ 	.word	0x00000000
        /*0040*/ 	.short	0x0004
        /*0042*/ 	.short	0x0020
        /*0044*/ 	.byte	0x00, 0xf4, 0x21, 0x00


	//----- nvinfo : EIATTR_KPARAM_INFO
	.align		4
.L_19:
        /*0048*/ 	.byte	0x04, 0x17
        /*004a*/ 	.short	(.L_21 - .L_20)
.L_20:
        /*004c*/ 	.word	0x00000000
        /*0050*/ 	.short	0x0003
        /*0052*/ 	.short	0x0018
        /*0054*/ 	.byte	0x00, 0xf4, 0x21, 0x00


	//----- nvinfo : EIATTR_KPARAM_INFO
	.align		4
.L_21:
        /*0058*/ 	.byte	0x04, 0x17
        /*005a*/ 	.short	(.L_23 - .L_22)
.L_22:
        /*005c*/ 	.word	0x00000000
        /*0060*/ 	.short	0x0002
        /*0062*/ 	.short	0x0010
        /*0064*/ 	.byte	0x00, 0xf4, 0x21, 0x00


	//----- nvinfo : EIATTR_KPARAM_INFO
	.align		4
.L_23:
        /*0068*/ 	.byte	0x04, 0x17
        /*006a*/ 	.short	(.L_25 - .L_24)
.L_24:
        /*006c*/ 	.word	0x00000000
        /*0070*/ 	.short	0x0001
        /*0072*/ 	.short	0x0008
        /*0074*/ 	.byte	0x00, 0xf4, 0x21, 0x00


	//----- nvinfo : EIATTR_KPARAM_INFO
	.align		4
.L_25:
        /*0078*/ 	.byte	0x04, 0x17
        /*007a*/ 	.short	(.L_27 - .L_26)
.L_26:
        /*007c*/ 	.word	0x00000000
        /*0080*/ 	.short	0x0000
        /*0082*/ 	.short	0x0000
        /*0084*/ 	.byte	0x00, 0xf4, 0x21, 0x00


	//----- nvinfo : EIATTR_SPARSE_MMA_MASK
	.align		4
.L_27:
        /*0088*/ 	.byte	0x03, 0x50
        /*008a*/ 	.short	0x0000


	//----- nvinfo : EIATTR_MAXREG_COUNT
	.align		4
        /*008c*/ 	.byte	0x03, 0x1b
        /*008e*/ 	.short	0x00ff


	//----- nvinfo : EIATTR_EXIT_INSTR_OFFSETS
	.align		4
        /*0090*/ 	.byte	0x04, 0x1c
        /*0092*/ 	.short	(.L_29 - .L_28)


	//   ....[0]....
.L_28:
        /*0094*/ 	.word	0x000003f0


	//----- nvinfo : EIATTR_REQNTID
	.align		4
.L_29:
        /*0098*/ 	.byte	0x04, 0x10
        /*009a*/ 	.short	(.L_31 - .L_30)
.L_30:
        /*009c*/ 	.word	0x00000100
        /*00a0*/ 	.word	0x00000001
        /*00a4*/ 	.word	0x00000001


	//----- nvinfo : EIATTR_CBANK_PARAM_SIZE
	.align		4
.L_31:
        /*00a8*/ 	.byte	0x03, 0x19
        /*00aa*/ 	.short	0x003c


	//----- nvinfo : EIATTR_PARAM_CBANK
	.align		4
        /*00ac*/ 	.byte	0x04, 0x0a
        /*00ae*/ 	.short	(.L_33 - .L_32)
	.align		4
.L_32:
        /*00b0*/ 	.word	index@(.nv.constant0.triton_poi_fused__native_batch_norm_legit_no_training_convolution_9)
        /*00b4*/ 	.short	0x0210
        /*00b6*/ 	.short	0x003c


	//----- nvinfo : EIATTR_SW_WAR
	.align		4
.L_33:
        /*00b8*/ 	.byte	0x04, 0x36
        /*00ba*/ 	.short	(.L_35 - .L_34)
.L_34:
        /*00bc*/ 	.word	0x00000008
.L_35:


//--------------------- .nv.callgraph             --------------------------
	.section	.nv.callgraph,"",@"SHT_CUDA_CALLGRAPH"
	.align	4
	.sectionentsize	8
	.align		4
        /*0000*/ 	.word	0x00000000
	.align		4
        /*0004*/ 	.word	0xffffffff
	.align		4
        /*0008*/ 	.word	0x00000000
	.align		4
        /*000c*/ 	.word	0xfffffffe
	.align		4
        /*0010*/ 	.word	0x00000000
	.align		4
        /*0014*/ 	.word	0xfffffffd
	.align		4
        /*0018*/ 	.word	0x00000000
	.align		4
        /*001c*/ 	.word	0xfffffffc


//--------------------- .nv.constant4             --------------------------
	.section	.nv.constant4,"a",@progbits
	.align	8
	.align		8
.nv.constant4:
        /*0000*/ 	.dword	_$_str
	.align		8
        /*0008*/ 	.dword	_$_str_$_2


//--------------------- .text.triton_poi_fused__native_batch_norm_legit_no_training_convolution_9 --------------------------
	.section	.text.triton_poi_fused__native_batch_norm_legit_no_training_convolution_9,"ax",@progbits
	.align	128
        .global         triton_poi_fused__native_batch_norm_legit_no_training_convolution_9
        .type           triton_poi_fused__native_batch_norm_legit_no_training_convolution_9,@function
        .size           triton_poi_fused__native_batch_norm_legit_no_training_convolution_9,(.L_x_1 - triton_poi_fused__native_batch_norm_legit_no_training_convolution_9)
        .other          triton_poi_fused__native_batch_norm_legit_no_training_convolution_9,@"STO_CUDA_ENTRY STV_DEFAULT"
triton_poi_fused__native_batch_norm_legit_no_training_convolution_9:
.text.triton_poi_fused__native_batch_norm_legit_no_training_convolution_9:
[----:B------:R-:W-:Y:S01]  /*0000*/  LDC R1, c[0x0][0x28] ;  /* 0x00000a00ff017b82 */ /* 0x000fe20000000800 */
[----:B------:R-:W1:Y:S07]  /*0010*/  S2R R0, SR_TID.X ;  /* 0x0000000000007919 */ /* 0x000e6e0000002100 */
[----:B------:R-:W2:Y:S01]  /*0020*/  LDC.64 R6, c[0x0][0x228] ;  /* 0x00008a00ff067b82 */ /* 0x000ea20000000a00 */
[----:B------:R-:W-:Y:S01]  /*0030*/  ULDC.64 UR4, c[0x0][0x208] ;  /* 0x0000820000047ab9 */ /* 0x000fe20000000a00 */
[----:B------:R-:W3:Y:S06]  /*0040*/  S2R R5, SR_CTAID.X ;  /* 0x0000000000057919 */ /* 0x000eec0000002500 */
[----:B------:R-:W4:Y:S08]  /*0050*/  LDC.64 R12, c[0x0][0x218] ;  /* 0x00008600ff0c7b82 */ /* 0x000f300000000a00 */
[----:B------:R-:W5:Y:S08]  /*0060*/  LDC.64 R14, c[0x0][0x220] ;  /* 0x00008800ff0e7b82 */ /* 0x000f700000000a00 */
[----:B------:R-:W5:Y:S01]  /*0070*/  LDC.64 R10, c[0x0][0x238] ;  /* 0x00008e00ff0a7b82 */ /* 0x000f620000000a00 */
[----:B-1----:R-:W-:-:S07]  /*0080*/  SHF.L.U32 R0, R0, 0x1, RZ ;  /* 0x0000000100007819 */ /* 0x002fce00000006ff */
[----:B------:R-:W1:Y:S01]  /*0090*/  LDC.64 R16, c[0x0][0x230] ;  /* 0x00008c00ff107b82 */ /* 0x000e620000000a00 */
[----:B---3--:R-:W-:Y:S02]  /*00a0*/  SHF.R.S32.HI R3, RZ, 0x16, R5 ;  /* 0x00000016ff037819 */ /* 0x008fe40000011405 */
[----:B------:R-:W-:Y:S02]  /*00b0*/  LOP3.LUT R0, R0, 0x1fe, RZ, 0xc0, !PT ;  /* 0x000001fe00007812 */ /* 0x000fe400078ec0ff */
[----:B------:R-:W-:Y:S02]  /*00c0*/  SGXT R3, R3, 0x1 ;  /* 0x000000010303781a */ /* 0x000fe40000000200 */
[----:B------:R-:W-:-:S04]  /*00d0*/  LEA R0, R5, R0, 0x9 ;  /* 0x0000000005007211 */ /* 0x000fc800078e48ff */
[----:B------:R-:W-:-:S04]  /*00e0*/  LEA.HI R3, R3, R0, RZ, 0x7 ;  /* 0x0000000003037211 */ /* 0x000fc800078f38ff */
[----:B------:R-:W-:-:S04]  /*00f0*/  LOP3.LUT R3, R3, 0xffffff80, RZ, 0xc0, !PT ;  /* 0xffffff8003037812 */ /* 0x000fc800078ec0ff */
[----:B------:R-:W-:Y:S02]  /*0100*/  IADD3 R8, R0, -R3, RZ ;  /* 0x8000000300087210 */ /* 0x000fe40007ffe0ff */
[----:B------:R-:W3:Y:S03]  /*0110*/  LDC.64 R2, c[0x0][0x210] ;  /* 0x00008400ff027b82 */ /* 0x000ee60000000a00 */
[----:B--2---:R-:W-:-:S06]  /*0120*/  IMAD.WIDE R6, R8, 0x4, R6 ;  /* 0x0000000408067825 */ /* 0x004fcc00078e0206 */
[----:B------:R-:W2:Y:S01]  /*0130*/  LDG.E.EL.64 R6, desc[UR4][R6.64] ;  /* 0x0000000406067981 */ /* 0x000ea2000c2e1b00 */
[----:B----4-:R-:W-:-:S04]  /*0140*/  IMAD.WIDE R12, R8, 0x4, R12 ;  /* 0x00000004080c7825 */ /* 0x010fc800078e020c */
[C---:B-----5:R-:W-:Y:S02]  /*0150*/  IMAD.WIDE R14, R8.reuse, 0x4, R14 ;  /* 0x00000004080e7825 */ /* 0x060fe400078e020e */
[----:B------:R-:W4:Y:S02]  /*0160*/  LDG.E.EL.64 R12, desc[UR4][R12.64] ;  /* 0x000000040c0c7981 */ /* 0x000f24000c2e1b00 */
[----:B0-----:R-:W-:Y:S02]  /*0170*/  IMAD.WIDE R10, R8, 0x4, R10 ;  /* 0x00000004080a7825 */ /* 0x001fe400078e020a */
[----:B------:R-:W5:Y:S02]  /*0180*/  LDG.E.EL.64 R14, desc[UR4][R14.64] ;  /* 0x000000040e0e7981 */ /* 0x000f64000c2e1b00 */
[----:B---3--:R-:W-:Y:S02]  /*0190*/  IMAD.WIDE R2, R0, 0x4, R2 ;  /* 0x0000000400027825 */ /* 0x008fe400078e0202 */
[----:B------:R-:W3:Y:S04]  /*01a0*/  LDG.E.EL.64 R10, desc[UR4][R10.64] ;  /* 0x000000040a0a7981 */ /* 0x000ee8000c2e1b00 */
[----:B------:R-:W4:Y:S01]  /*01b0*/  LDG.E.64 R4, desc[UR4][R2.64] ;  /* 0x0000000402047981 */ /* 0x000f22000c1e1b00 */
[----:B-1----:R-:W-:-:S05]  /*01c0*/  IMAD.WIDE R16, R8, 0x4, R16 ;  /* 0x0000000408107825 */ /* 0x002fca00078e0210 */
[----:B------:R0:W3:Y:S02]  /*01d0*/  LDG.E.EL.64 R8, desc[UR4][R16.64] ;  /* 0x0000000410087981 */ /* 0x0000e4000c2e1b00 */
[----:B0-----:R-:W-:Y:S01]  /*01e0*/  HFMA2.MMA R17, -RZ, RZ, 1.625, 0 ;  /* 0x3e800000ff117435 */ /* 0x001fe200000001ff */
[----:B--2---:R-:W-:Y:S01]  /*01f0*/  FADD R6, R6, 9.9999999747524270788e-07 ;  /* 0x358637bd06067421 */ /* 0x004fe20000000000 */
[----:B------:R-:W-:-:S03]  /*0200*/  FADD R18, R7, 9.9999999747524270788e-07 ;  /* 0x358637bd07127421 */ /* 0x000fc60000000000 */
[----:B------:R0:W1:Y:S08]  /*0210*/  MUFU.SQRT R19, R6 ;  /* 0x0000000600137308 */ /* 0x0000700000002000 */
[----:B------:R-:W2:Y:S01]  /*0220*/  MUFU.SQRT R20, R18 ;  /* 0x0000001200147308 */ /* 0x000ea20000002000 */
[----:B0-----:R-:W0:Y:S01]  /*0230*/  LDC.64 R6, c[0x0][0x240] ;  /* 0x00009000ff067b82 */ /* 0x001e220000000a00 */
[----:B-1----:R-:W-:-:S02]  /*0240*/  FSETP.GT.AND P0, PT, R19, 8.50705917302346158658e+37, PT ;  /* 0x7e8000001300780b */ /* 0x002fc40003f04000 */
[----:B------:R-:W-:Y:S02]  /*0250*/  FSETP.GEU.AND P2, PT, R19, 1.175494350822287508e-38, PT ;  /* 0x008000001300780b */ /* 0x000fe40003f4e000 */
[C---:B--2---:R-:W-:Y:S02]  /*0260*/  FSETP.GT.AND P1, PT, R20.reuse, 8.50705917302346158658e+37, PT ;  /* 0x7e8000001400780b */ /* 0x044fe40003f24000 */
[----:B------:R-:W-:-:S07]  /*0270*/  FSETP.GEU.AND P3, PT, R20, 1.175494350822287508e-38, PT ;  /* 0x008000001400780b */ /* 0x000fce0003f6e000 */
[----:B------:R-:W-:-:S04]  /*0280*/  @P0 FMUL R19, R19, 0.25 ;  /* 0x3e80000013130820 */ /* 0x000fc80000400000 */
[----:B------:R-:W-:Y:S01]  /*0290*/  @!P2 FMUL R19, R19, 16777216 ;  /* 0x4b8000001313a820 */ /* 0x000fe20000400000 */
[----:B------:R-:W-:-:S04]  /*02a0*/  @P1 FMUL R20, R20, 0.25 ;  /* 0x3e80000014141820 */ /* 0x000fc80000400000 */
[----:B------:R-:W-:Y:S01]  /*02b0*/  @!P3 FMUL R20, R20, 16777216 ;  /* 0x4b8000001414b820 */ /* 0x000fe20000400000 */
[----:B------:R-:W1:Y:S01]  /*02c0*/  MUFU.RCP R19, R19 ;  /* 0x0000001300137308 */ /* 0x000e620000001000 */
[----:B------:R-:W-:-:S07]  /*02d0*/  FSEL R16, R17, 1, P0 ;  /* 0x3f80000011107808 */ /* 0x000fce0000000000 */
[----:B------:R-:W2:Y:S01]  /*02e0*/  MUFU.RCP R20, R20 ;  /* 0x0000001400147308 */ /* 0x000ea20000001000 */
[----:B------:R-:W-:Y:S01]  /*02f0*/  FSEL R17, R17, 1, P1 ;  /* 0x3f80000011117808 */ /* 0x000fe20000800000 */
[----:B------:R-:W-:Y:S01]  /*0300*/  @!P2 FMUL R16, R16, 16777216 ;  /* 0x4b8000001010a820 */ /* 0x000fe20000400000 */
[----:B----4-:R-:W-:Y:S01]  /*0310*/  FADD R4, R4, R12 ;  /* 0x0000000c04047221 */ /* 0x010fe20000000000 */
[----:B------:R-:W-:Y:S02]  /*0320*/  FADD R5, R5, R13 ;  /* 0x0000000d05057221 */ /* 0x000fe40000000000 */
[----:B------:R-:W-:Y:S01]  /*0330*/  @!P3 FMUL R17, R17, 16777216 ;  /* 0x4b8000001111b820 */ /* 0x000fe20000400000 */
[----:B-1----:R-:W-:Y:S01]  /*0340*/  FMUL R19, R19, R16 ;  /* 0x0000001013137220 */ /* 0x002fe20000400000 */
[----:B-----5:R-:W-:Y:S01]  /*0350*/  FADD R14, -R14, R4 ;  /* 0x000000040e0e7221 */ /* 0x020fe20000000100 */
[----:B------:R-:W-:Y:S01]  /*0360*/  FADD R15, -R15, R5 ;  /* 0x000000050f0f7221 */ /* 0x000fe20000000100 */
[----:B--2---:R-:W-:-:S02]  /*0370*/  FMUL R12, R20, R17 ;  /* 0x00000011140c7220 */ /* 0x004fc40000400000 */
[----:B------:R-:W-:Y:S02]  /*0380*/  FMUL R19, R14, R19 ;  /* 0x000000130e137220 */ /* 0x000fe40000400000 */
[----:B------:R-:W-:Y:S01]  /*0390*/  FMUL R12, R15, R12 ;  /* 0x0000000c0f0c7220 */ /* 0x000fe20000400000 */
[----:B0-----:R-:W-:-:S04]  /*03a0*/  IMAD.WIDE R6, R0, 0x4, R6 ;  /* 0x0000000400067825 */ /* 0x001fc800078e0206 */
[----:B---3--:R-:W-:Y:S01]  /*03b0*/  FFMA R8, R8, R19, R10 ;  /* 0x0000001308087223 */ /* 0x008fe2000000000a */
[----:B------:R-:W-:Y:S01]  /*03c0*/  FFMA R9, R9, R12, R11 ;  /* 0x0000000c09097223 */ /* 0x000fe2000000000b */
[----:B------:R-:W-:Y:S04]  /*03d0*/  STG.E.64 desc[UR4][R2.64], R4 ;  /* 0x0000000402007986 */ /* 0x000fe8000c101b04 */
[----:B------:R-:W-:Y:S01]  /*03e0*/  STG.E.64 desc[UR4][R6.64], R8 ;  /* 0x0000000806007986 */ /* 0x000fe2000c101b04 */
[----:B------:R-:W-:Y:S05]  /*03f0*/  EXIT ;  /* 0x000000000000794d */ /* 0x000fea0003800000 */
.L_x_0:
[----:B------:R-:W-:-:S00]  /*0400*/  BRA `(.L_x_0) ;  /* 0xfffffffc00fc7947 */ /* 0x000fc0000383ffff */
[----:B------:R-:W-:-:S00]  /*0410*/  NOP ;  /* 0x0000000000007918 */ /* 0x000fc00000000000 */
        /* <DEDUP_REMOVED lines=14> */
.L_x_1:


//--------------------- .nv.global.init           --------------------------
	.section	.nv.global.init,"aw",@progbits
.nv.global.init:
	.type		_$_str,@object
	.size		_$_str,(_$_str_$_2 - _$_str)
_$_str:
        /*0000*/ 	.byte	0x5f, 0x5f, 0x43, 0x55, 0x44, 0x41, 0x5f, 0x46, 0x54, 0x5a, 0x00
	.type		_$_str_$_2,@object
	.size		_$_str_$_2,(.L_1 - _$_str_$_2)
_$_str_$_2:
        /*000b*/ 	.byte	0x5f, 0x5f, 0x43, 0x55, 0x44, 0x41, 0x5f, 0x50, 0x52, 0x45, 0x43, 0x5f, 0x53, 0x51, 0x52, 0x54
        /*001b*/ 	.byte	0x00
.L_1:


//--------------------- .nv.constant0.triton_poi_fused__native_batch_norm_legit_no_training_convolution_9 --------------------------
	.section	.nv.constant0.triton_poi_fused__native_batch_norm_legit_no_training_convolution_9,"a",@progbits
	.sectionflags	@""
	.align	4
.nv.constant0.triton_poi_fused__native_batch_norm_legit_no_training_convolution_9:
	.zero		588
